	.headerflags	@"EF_CUDA_TEXMODE_UNIFIED EF_CUDA_64BIT_ADDRESS EF_CUDA_ACCELERATORS EF_CUDA_SM90 EF_CUDA_VIRTUAL_SM(EF_CUDA_SM90)"
	.elftype	@"ET_EXEC"


//--------------------- .nv.info                  --------------------------
	.section	.nv.info,"",@"SHT_CUDA_INFO"
	.align	4


	//----- nvinfo : EIATTR_REGCOUNT
	.align		4
        /*0000*/ 	.byte	0x04, 0x2f
        /*0002*/ 	.short	(.L_3 - .L_2)
	.align		4
.L_2:
        /*0004*/ 	.word	index@(triton_poi_fused__native_batch_norm_legit_no_training_relu_26)
        /*0008*/ 	.word	0x00000011


	//----- nvinfo : EIATTR_MIN_STACK_SIZE
	.align		4
.L_3:
        /*000c*/ 	.byte	0x04, 0x12
        /*000e*/ 	.short	(.L_5 - .L_4)
	.align		4
.L_4:
        /*0010*/ 	.word	index@(triton_poi_fused__native_batch_norm_legit_no_training_relu_26)
        /*0014*/ 	.word	0x00000000


	//----- nvinfo : EIATTR_FRAME_SIZE
	.align		4
.L_5:
        /*0018*/ 	.byte	0x04, 0x11
        /*001a*/ 	.short	(.L_7 - .L_6)
	.align		4
.L_6:
        /*001c*/ 	.word	index@(triton_poi_fused__native_batch_norm_legit_no_training_relu_26)
        /*0020*/ 	.word	0x00000000


	//----- nvinfo : EIATTR_MIN_STACK_SIZE
	.align		4
.L_7:
        /*0024*/ 	.byte	0x04, 0x12
        /*0026*/ 	.short	(.L_9 - .L_8)
	.align		4
.L_8:
        /*0028*/ 	.word	index@(triton_poi_fused__native_batch_norm_legit_no_training_relu_26)
        /*002c*/ 	.word	0x00000000
.L_9:


//--------------------- .nv.info.triton_poi_fused__native_batch_norm_legit_no_training_relu_26 --------------------------
	.section	.nv.info.triton_poi_fused__native_batch_norm_legit_no_training_relu_26,"",@"SHT_CUDA_INFO"
	.sectionflags	@""
	.align	4


	//----- nvinfo : EIATTR_CUDA_API_VERSION
	.align		4
        /*0000*/ 	.byte	0x04, 0x37
        /*0002*/ 	.short	(.L_11 - .L_10)
.L_10:
        /*0004*/ 	.word	0x0000007c


	//----- nvinfo : EIATTR_KPARAM_INFO
	.align		4
.L_11:
        /*0008*/ 	.byte	0x04, 0x17
        /*000a*/ 	.short	(.L_13 - .L_12)
.L_12:
        /*000c*/ 	.word	0x00000000
        /*0010*/ 	.short	0x0006
        /*0012*/ 	.short	0x0030
        /*0014*/ 	.byte	0x00, 0xf0, 0x11, 0x00


	//----- nvinfo : EIATTR_KPARAM_INFO
	.align		4
.L_13:
        /*0018*/ 	.byte	0x04, 0x17
        /*001a*/ 	.short	(.L_15 - .L_14)
.L_14:
        /*001c*/ 	.word	0x00000000
        /*0020*/ 	.short	0x0005
        /*0022*/ 	.short	0x0028
        /*0024*/ 	.byte	0x00, 0xf4, 0x21, 0x00


	//----- nvinfo : EIATTR_KPARAM_INFO
	.align		4
.L_15:
        /*0028*/ 	.byte	0x04, 0x17
        /*002a*/ 	.short	(.L_17 - .L_16)
.L_16:
        /*002c*/ 	.word	0x00000000
        /*0030*/ 	.short	0x0004
        /*0032*/ 	.short	0x0020
        /*0034*/ 	.byte	0x00, 0xf4, 0x21, 0x00


	//----- nvinfo : EIATTR_KPARAM_INFO
	.align		4
.L_17:
        /*0038*/ 	.byte	0x04, 0x17
        /*003a*/ 	.short	(.L_19 - .L_18)
.L_18:
        /*003c*/ 	.word	0x00000000
        /*0040*/ 	.short	0x0003
        /*0042*/ 	.short	0x0018
        /*0044*/ 	.byte	0x00, 0xf4, 0x21, 0x00


	//----- nvinfo : EIATTR_KPARAM_INFO
	.align		4
.L_19:
        /*0048*/ 	.byte	0x04, 0x17
        /*004a*/ 	.short	(.L_21 - .L_20)
.L_20:
        /*004c*/ 	.word	0x00000000
        /*0050*/ 	.short	0x0002
        /*0052*/ 	.short	0x0010
        /*0054*/ 	.byte	0x00, 0xf4, 0x21, 0x00


	//----- nvinfo : EIATTR_KPARAM_INFO
	.align		4
.L_21:
        /*0058*/ 	.byte	0x04, 0x17
        /*005a*/ 	.short	(.L_23 - .L_22)
.L_22:
        /*005c*/ 	.word	0x00000000
        /*0060*/ 	.short	0x0001
        /*0062*/ 	.short	0x0008
        /*0064*/ 	.byte	0x00, 0xf4, 0x21, 0x00


	//----- nvinfo : EIATTR_KPARAM_INFO
	.align		4
.L_23:
        /*0068*/ 	.byte	0x04, 0x17
        /*006a*/ 	.short	(.L_25 - .L_24)
.L_24:
        /*006c*/ 	.word	0x00000000
        /*0070*/ 	.short	0x0000
        /*0072*/ 	.short	0x0000
        /*0074*/ 	.byte	0x00, 0xf4, 0x21, 0x00


	//----- nvinfo : EIATTR_SPARSE_MMA_MASK
	.align		4
.L_25:
        /*0078*/ 	.byte	0x03, 0x50
        /*007a*/ 	.short	0x0000


	//----- nvinfo : EIATTR_MAXREG_COUNT
	.align		4
        /*007c*/ 	.byte	0x03, 0x1b
        /*007e*/ 	.short	0x00ff


	//----- nvinfo : EIATTR_EXIT_INSTR_OFFSETS
	.align		4
        /*0080*/ 	.byte	0x04, 0x1c
        /*0082*/ 	.short	(.L_27 - .L_26)


	//   ....[0]....
.L_26:
        /*0084*/ 	.word	0x00000350


	//----- nvinfo : EIATTR_REQNTID
	.align		4
.L_27:
        /*0088*/ 	.byte	0x04, 0x10
        /*008a*/ 	.short	(.L_29 - .L_28)
.L_28:
        /*008c*/ 	.word	0x00000080
        /*0090*/ 	.word	0x00000001
        /*0094*/ 	.word	0x00000001


	//----- nvinfo : EIATTR_CBANK_PARAM_SIZE
	.align		4
.L_29:
        /*0098*/ 	.byte	0x03, 0x19
        /*009a*/ 	.short	0x0034


	//----- nvinfo : EIATTR_PARAM_CBANK
	.align		4
        /*009c*/ 	.byte	0x04, 0x0a
        /*009e*/ 	.short	(.L_31 - .L_30)
	.align		4
.L_30:
        /*00a0*/ 	.word	index@(.nv.constant0.triton_poi_fused__native_batch_norm_legit_no_training_relu_26)
        /*00a4*/ 	.short	0x0210
        /*00a6*/ 	.short	0x0034


	//----- nvinfo : EIATTR_SW_WAR
	.align		4
.L_31:
        /*00a8*/ 	.byte	0x04, 0x36
        /*00aa*/ 	.short	(.L_33 - .L_32)
.L_32:
        /*00ac*/ 	.word	0x00000008
.L_33:


//--------------------- .nv.callgraph             --------------------------
	.section	.nv.callgraph,"",@"SHT_CUDA_CALLGRAPH"
	.align	4
	.sectionentsize	8
	.align		4
        /*0000*/ 	.word	0x00000000
	.align		4
        /*0004*/ 	.word	0xffffffff
	.align		4
        /*0008*/ 	.word	0x00000000
	.align		4
        /*000c*/ 	.word	0xfffffffe
	.align		4
        /*0010*/ 	.word	0x00000000
	.align		4
        /*0014*/ 	.word	0xfffffffd
	.align		4
        /*0018*/ 	.word	0x00000000
	.align		4
        /*001c*/ 	.word	0xfffffffc


//--------------------- .nv.constant4             --------------------------
	.section	.nv.constant4,"a",@progbits
	.align	8
	.align		8
.nv.constant4:
        /*0000*/ 	.dword	_$_str
	.align		8
        /*0008*/ 	.dword	_$_str_$_2


//--------------------- .text.triton_poi_fused__native_batch_norm_legit_no_training_relu_26 --------------------------
	.section	.text.triton_poi_fused__native_batch_norm_legit_no_training_relu_26,"ax",@progbits
	.align	128
        .global         triton_poi_fused__native_batch_norm_legit_no_training_relu_26
        .type           triton_poi_fused__native_batch_norm_legit_no_training_relu_26,@function
        .size           triton_poi_fused__native_batch_norm_legit_no_training_relu_26,(.L_x_1 - triton_poi_fused__native_batch_norm_legit_no_training_relu_26)
        .other          triton_poi_fused__native_batch_norm_legit_no_training_relu_26,@"STO_CUDA_ENTRY STV_DEFAULT"
triton_poi_fused__native_batch_norm_legit_no_training_relu_26:
.text.triton_poi_fused__native_batch_norm_legit_no_training_relu_26:
[----:B------:R-:W-:Y:S01]  /*0000*/  LDC R1, c[0x0][0x28] ;  /* 0x00000a00ff017b82 */ /* 0x000fe20000000800 */
[----:B------:R-:W1:Y:S07]  /*0010*/  S2R R0, SR_TID.X ;  /* 0x0000000000007919 */ /* 0x000e6e0000002100 */
[----:B------:R-:W2:Y:S01]  /*0020*/  LDC.64 R6, c[0x0][0x220] ;  /* 0x00008800ff067b82 */ /* 0x000ea20000000a00 */
[----:B------:R-:W-:Y:S01]  /*0030*/  ULDC.64 UR4, c[0x0][0x208] ;  /* 0x0000820000047ab9 */ /* 0x000fe20000000a00 */
[----:B------:R-:W3:Y:S06]  /*0040*/  S2R R5, SR_CTAID.X ;  /* 0x0000000000057919 */ /* 0x000eec0000002500 */
[----:B------:R-:W4:Y:S08]  /*0050*/  LDC.64 R8, c[0x0][0x228] ;  /* 0x00008a00ff087b82 */ /* 0x000f300000000a00 */
[----:B------:R-:W5:Y:S01]  /*0060*/  LDC.64 R10, c[0x0][0x230] ;  /* 0x00008c00ff0a7b82 */ /* 0x000f620000000a00 */
[----:B-1----:R-:W-:-:S02]  /*0070*/  SHF.L.U32 R0, R0, 0x1, RZ ;  /* 0x0000000100007819 */ /* 0x002fc400000006ff */
[----:B---3--:R-:W-:Y:S02]  /*0080*/  SHF.R.S32.HI R3, RZ, 0x17, R5 ;  /* 0x00000017ff037819 */ /* 0x008fe40000011405 */
[----:B------:R-:W-:Y:S02]  /*0090*/  LOP3.LUT R0, R0, 0xfe, RZ, 0xc0, !PT ;  /* 0x000000fe00007812 */ /* 0x000fe400078ec0ff */
[----:B------:R-:W-:Y:S02]  /*00a0*/  SGXT R3, R3, 0x1 ;  /* 0x000000010303781a */ /* 0x000fe40000000200 */
[----:B------:R-:W-:Y:S02]  /*00b0*/  LEA R0, R5, R0, 0x8 ;  /* 0x0000000005007211 */ /* 0x000fe400078e40ff */
[----:B------:R-:W1:Y:S02]  /*00c0*/  LDC.64 R4, c[0x0][0x218] ;  /* 0x00008600ff047b82 */ /* 0x000e640000000a00 */
[----:B------:R-:W-:-:S04]  /*00d0*/  LEA.HI R3, R3, R0, RZ, 0x6 ;  /* 0x0000000003037211 */ /* 0x000fc800078f30ff */
[----:B------:R-:W-:-:S04]  /*00e0*/  SHF.R.S32.HI R3, RZ, 0x6, R3 ;  /* 0x00000006ff037819 */ /* 0x000fc80000011403 */
[----:B------:R-:W-:-:S04]  /*00f0*/  LEA.HI R2, R3, R3, RZ, 0x6 ;  /* 0x0000000303027211 */ /* 0x000fc800078f30ff */
[----:B------:R-:W-:-:S04]  /*0100*/  LOP3.LUT R2, R2, 0xffffffc0, RZ, 0xc0, !PT ;  /* 0xffffffc002027812 */ /* 0x000fc800078ec0ff */
[----:B------:R-:W-:Y:S02]  /*0110*/  IADD3 R13, R3, -R2, RZ ;  /* 0x80000002030d7210 */ /* 0x000fe40007ffe0ff */
[----:B------:R-:W3:Y:S03]  /*0120*/  LDC.64 R2, c[0x0][0x210] ;  /* 0x00008400ff027b82 */ /* 0x000ee60000000a00 */
[----:B--2---:R-:W-:-:S06]  /*0130*/  IMAD.WIDE R6, R13, 0x4, R6 ;  /* 0x000000040d067825 */ /* 0x004fcc00078e0206 */
[----:B------:R-:W2:Y:S01]  /*0140*/  LDG.E.EL R6, desc[UR4][R6.64] ;  /* 0x0000000406067981 */ /* 0x000ea2000c2e1900 */
[----:B-1----:R-:W-:-:S05]  /*0150*/  IMAD.WIDE R4, R13, 0x4, R4 ;  /* 0x000000040d047825 */ /* 0x002fca00078e0204 */
[----:B------:R1:W2:Y:S01]  /*0160*/  LDG.E.EL R12, desc[UR4][R4.64] ;  /* 0x00000004040c7981 */ /* 0x0002a2000c2e1900 */
[----:B---3--:R-:W-:Y:S01]  /*0170*/  IMAD.WIDE R2, R0, 0x4, R2 ;  /* 0x0000000400027825 */ /* 0x008fe200078e0202 */
[----:B------:R-:W-:Y:S01]  /*0180*/  HFMA2.MMA R14, -RZ, RZ, 1.625, 0 ;  /* 0x3e800000ff0e7435 */ /* 0x000fe200000001ff */
[----:B-1----:R-:W1:Y:S04]  /*0190*/  LDC.64 R4, c[0x0][0x238] ;  /* 0x00008e00ff047b82 */ /* 0x002e680000000a00 */
[----:B------:R-:W3:Y:S01]  /*01a0*/  LDG.E.64 R2, desc[UR4][R2.64] ;  /* 0x0000000402027981 */ /* 0x000ee2000c1e1b00 */
[----:B----4-:R-:W-:-:S04]  /*01b0*/  IMAD.WIDE R8, R13, 0x4, R8 ;  /* 0x000000040d087825 */ /* 0x010fc800078e0208 */
[----:B-----5:R-:W-:Y:S02]  /*01c0*/  IMAD.WIDE R10, R13, 0x4, R10 ;  /* 0x000000040d0a7825 */ /* 0x020fe400078e020a */
[----:B------:R-:W4:Y:S04]  /*01d0*/  LDG.E.EL R8, desc[UR4][R8.64] ;  /* 0x0000000408087981 */ /* 0x000f28000c2e1900 */
[----:B------:R-:W4:Y:S01]  /*01e0*/  LDG.E.EL R11, desc[UR4][R10.64] ;  /* 0x000000040a0b7981 */ /* 0x000f22000c2e1900 */
[----:B-1----:R-:W-:-:S04]  /*01f0*/  IMAD.WIDE R4, R0, 0x4, R4 ;  /* 0x0000000400047825 */ /* 0x002fc800078e0204 */
[----:B--2---:R-:W-:-:S04]  /*0200*/  FADD R6, R6, 9.9999997473787516356e-06 ;  /* 0x3727c5ac06067421 */ /* 0x004fc80000000000 */
[----:B------:R-:W1:Y:S02]  /*0210*/  MUFU.SQRT R7, R6 ;  /* 0x0000000600077308 */ /* 0x000e640000002000 */
[C---:B-1----:R-:W-:Y:S02]  /*0220*/  FSETP.GT.AND P0, PT, R7.reuse, 8.50705917302346158658e+37, PT ;  /* 0x7e8000000700780b */ /* 0x042fe40003f04000 */
[----:B------:R-:W-:-:S11]  /*0230*/  FSETP.GEU.AND P1, PT, R7, 1.175494350822287508e-38, PT ;  /* 0x008000000700780b */ /* 0x000fd60003f2e000 */
[----:B------:R-:W-:-:S04]  /*0240*/  @P0 FMUL R7, R7, 0.25 ;  /* 0x3e80000007070820 */ /* 0x000fc80000400000 */
[----:B------:R-:W-:-:S06]  /*0250*/  @!P1 FMUL R7, R7, 16777216 ;  /* 0x4b80000007079820 */ /* 0x000fcc0000400000 */
[----:B------:R-:W1:Y:S01]  /*0260*/  MUFU.RCP R7, R7 ;  /* 0x0000000700077308 */ /* 0x000e620000001000 */
[----:B------:R-:W-:Y:S01]  /*0270*/  FSEL R14, R14, 1, P0 ;  /* 0x3f8000000e0e7808 */ /* 0x000fe20000000000 */
[----:B---3--:R-:W-:-:S04]  /*0280*/  FADD R2, R2, -R12 ;  /* 0x8000000c02027221 */ /* 0x008fc80000000000 */
[----:B------:R-:W-:Y:S01]  /*0290*/  @!P1 FMUL R14, R14, 16777216 ;  /* 0x4b8000000e0e9820 */ /* 0x000fe20000400000 */
[----:B------:R-:W-:-:S03]  /*02a0*/  FADD R3, R3, -R12 ;  /* 0x8000000c03037221 */ /* 0x000fc60000000000 */
[----:B-1----:R-:W-:-:S04]  /*02b0*/  FMUL R14, R7, R14 ;  /* 0x0000000e070e7220 */ /* 0x002fc80000400000 */
[-C--:B------:R-:W-:Y:S01]  /*02c0*/  FMUL R2, R2, R14.reuse ;  /* 0x0000000e02027220 */ /* 0x080fe20000400000 */
[----:B------:R-:W-:-:S03]  /*02d0*/  FMUL R14, R3, R14 ;  /* 0x0000000e030e7220 */ /* 0x000fc60000400000 */
[C-C-:B----4-:R-:W-:Y:S01]  /*02e0*/  FFMA R2, R8.reuse, R2, R11.reuse ;  /* 0x0000000208027223 */ /* 0x150fe2000000000b */
[----:B------:R-:W-:-:S04]  /*02f0*/  FFMA R14, R8, R14, R11 ;  /* 0x0000000e080e7223 */ /* 0x000fc8000000000b */
[----:B------:R-:W-:Y:S02]  /*0300*/  FSETP.GEU.AND P0, PT, R2, RZ, PT ;  /* 0x000000ff0200720b */ /* 0x000fe40003f0e000 */
[----:B------:R-:W-:Y:S02]  /*0310*/  FSETP.GEU.AND P1, PT, R14, RZ, PT ;  /* 0x000000ff0e00720b */ /* 0x000fe40003f2e000 */
[----:B------:R-:W-:Y:S02]  /*0320*/  FSEL R2, R2, RZ, P0 ;  /* 0x000000ff02027208 */ /* 0x000fe40000000000 */
[----:B------:R-:W-:-:S05]  /*0330*/  FSEL R3, R14, RZ, P1 ;  /* 0x000000ff0e037208 */ /* 0x000fca0000800000 */
[----:B------:R-:W-:Y:S01]  /*0340*/  STG.E.64 desc[UR4][R4.64], R2 ;  /* 0x0000000204007986 */ /* 0x000fe2000c101b04 */
[----:B------:R-:W-:Y:S05]  /*0350*/  EXIT ;  /* 0x000000000000794d */ /* 0x000fea0003800000 */
.L_x_0:
[----:B------:R-:W-:-:S00]  /*0360*/  BRA `(.L_x_0) ;  /* 0xfffffffc00fc7947 */ /* 0x000fc0000383ffff */
[----:B------:R-:W-:-:S00]  /*0370*/  NOP ;  /* 0x0000000000007918 */ /* 0x000fc00000000000 */
        /* <DEDUP_REMOVED lines=8> */
.L_x_1:


//--------------------- .nv.global.init           --------------------------
	.section	.nv.global.init,"aw",@progbits
.nv.global.init:
	.type		_$_str,@object
	.size		_$_str,(_$_str_$_2 - _$_str)
_$_str:
        /*0000*/ 	.byte	0x5f, 0x5f, 0x43, 0x55, 0x44, 0x41, 0x5f, 0x46, 0x54, 0x5a, 0x00
	.type		_$_str_$_2,@object
	.size		_$_str_$_2,(.L_1 - _$_str_$_2)
_$_str_$_2:
        /*000b*/ 	.byte	0x5f, 0x5f, 0x43, 0x55, 0x44, 0x41, 0x5f, 0x50, 0x52, 0x45, 0x43, 0x5f, 0x53, 0x51, 0x52, 0x54
        /*001b*/ 	.byte	0x00
.L_1:


//--------------------- .nv.constant0.triton_poi_fused__native_batch_norm_legit_no_training_relu_26 --------------------------
	.section	.nv.constant0.triton_poi_fused__native_batch_norm_legit_no_training_relu_26,"a",@progbits
	.sectionflags	@""
	.align	4
.nv.constant0.triton_poi_fused__native_batch_norm_legit_no_training_relu_26:
	.zero		580
